//
// Generated by NVIDIA NVVM Compiler
//
// Compiler Build ID: CL-36424714
// Cuda compilation tools, release 13.0, V13.0.88
// Based on NVVM 20.0.0
//

.version 9.0
.target sm_100
.address_size 64

	// .globl	_Z18fill_matrix_kernelIdEvPT_mS0_

.visible .entry _Z18fill_matrix_kernelIdEvPT_mS0_(
	.param .u64 .ptr .align 1 _Z18fill_matrix_kernelIdEvPT_mS0__param_0,
	.param .u64 _Z18fill_matrix_kernelIdEvPT_mS0__param_1,
	.param .f64 _Z18fill_matrix_kernelIdEvPT_mS0__param_2
)
{
	.reg .pred 	%p<2>;
	.reg .b32 	%r<5>;
	.reg .b64 	%rd<7>;
	.reg .b64 	%fd<2>;

	ld.param.u64 	%rd2, [_Z18fill_matrix_kernelIdEvPT_mS0__param_0];
	ld.param.u64 	%rd3, [_Z18fill_matrix_kernelIdEvPT_mS0__param_1];
	ld.param.f64 	%fd1, [_Z18fill_matrix_kernelIdEvPT_mS0__param_2];
	mov.u32 	%r1, %ctaid.x;
	mov.u32 	%r2, %ntid.x;
	mov.u32 	%r3, %tid.x;
	mad.lo.s32 	%r4, %r1, %r2, %r3;
	cvt.u64.u32 	%rd1, %r4;
	setp.le.u64 	%p1, %rd3, %rd1;
	@%p1 bra 	$L__BB0_2;
	cvta.to.global.u64 	%rd4, %rd2;
	shl.b64 	%rd5, %rd1, 3;
	add.s64 	%rd6, %rd4, %rd5;
	st.global.f64 	[%rd6], %fd1;
$L__BB0_2:
	ret;

}


// ===== COMPILED SASS (sm_100) =====

	.target	sm_100

	.elftype	@"ET_EXEC"


//--------------------- .note.nv.tkinfo           --------------------------
	.section	.note.nv.tkinfo,"",@"SHT_NOTE"
	.sectionflags	@"SHF_NOTE_NV_TKINFO"
	.tkinfo
        /*0018*/ 	.word	0x00000002
        /*0030*/ 	.string	""
        /*0030*/ 	.string	"ptxas"
        /*0030*/ 	.string	"Cuda compilation tools, release 13.0, V13.0.88"
        /*0030*/ 	.string	"Build cuda_13.0.r13.0/compiler.36424714_0"
        /*0030*/ 	.string	"-arch sm_100 -m 64 "



//--------------------- .note.nv.cuinfo           --------------------------
	.section	.note.nv.cuinfo,"",@"SHT_NOTE"
	.sectionflags	@"SHF_NOTE_NV_CUINFO"
        /*0018*/ 	.short	0x0002
        /*001a*/ 	.short	0x0064
        /*001c*/ 	.short	0x0082
	.zero		2


//--------------------- .nv.info                  --------------------------
	.section	.nv.info,"",@"SHT_CUDA_INFO"
	.align	4


	//----- nvinfo : EIATTR_REGCOUNT
	.align		4
        /*0000*/ 	.byte	0x04, 0x2f
        /*0002*/ 	.short	(.L_1 - .L_0)
	.align		4
.L_0:
        /*0004*/ 	.word	index@(_Z18fill_matrix_kernelIdEvPT_mS0_)
        /*0008*/ 	.word	0x00000008


	//----- nvinfo : EIATTR_FRAME_SIZE
	.align		4
.L_1:
        /*000c*/ 	.byte	0x04, 0x11
        /*000e*/ 	.short	(.L_3 - .L_2)
	.align		4
.L_2:
        /*0010*/ 	.word	index@(_Z18fill_matrix_kernelIdEvPT_mS0_)
        /*0014*/ 	.word	0x00000000


	//----- nvinfo : EIATTR_MIN_STACK_SIZE
	.align		4
.L_3:
        /*0018*/ 	.byte	0x04, 0x12
        /*001a*/ 	.short	(.L_5 - .L_4)
	.align		4
.L_4:
        /*001c*/ 	.word	index@(_Z18fill_matrix_kernelIdEvPT_mS0_)
        /*0020*/ 	.word	0x00000000
.L_5:


//--------------------- .nv.compat                --------------------------
	.section	.nv.compat,"",@"SHT_CUDA_COMPAT_INFO"
	.align	4
        /*0000*/ 	.byte	0x02, 0x09, 0x00, 0x00, 0x02, 0x02, 0x01, 0x00, 0x02, 0x05, 0x05, 0x00, 0x03, 0x07, 0x01, 0x01
        /*0010*/ 	.byte	0x02, 0x03, 0x00, 0x00, 0x02, 0x06, 0x01, 0x00, 0x04, 0x0b, 0x08, 0x00, 0x09, 0x00, 0x00, 0x00
        /*0020*/ 	.byte	0x00, 0x00, 0x00, 0x00


//--------------------- .nv.info._Z18fill_matrix_kernelIdEvPT_mS0_ --------------------------
	.section	.nv.info._Z18fill_matrix_kernelIdEvPT_mS0_,"",@"SHT_CUDA_INFO"
	.sectionflags	@""
	.align	4


	//----- nvinfo : EIATTR_CUDA_API_VERSION
	.align		4
        /*0000*/ 	.byte	0x04, 0x37
        /*0002*/ 	.short	(.L_7 - .L_6)
.L_6:
        /*0004*/ 	.word	0x00000082


	//----- nvinfo : EIATTR_KPARAM_INFO
	.align		4
.L_7:
        /*0008*/ 	.byte	0x04, 0x17
        /*000a*/ 	.short	(.L_9 - .L_8)
.L_8:
        /*000c*/ 	.word	0x00000000
        /*0010*/ 	.short	0x0002
        /*0012*/ 	.short	0x0010
        /*0014*/ 	.byte	0x00, 0xf0, 0x21, 0x00


	//----- nvinfo : EIATTR_KPARAM_INFO
	.align		4
.L_9:
        /*0018*/ 	.byte	0x04, 0x17
        /*001a*/ 	.short	(.L_11 - .L_10)
.L_10:
        /*001c*/ 	.word	0x00000000
        /*0020*/ 	.short	0x0001
        /*0022*/ 	.short	0x0008
        /*0024*/ 	.byte	0x00, 0xf0, 0x21, 0x00


	//----- nvinfo : EIATTR_KPARAM_INFO
	.align		4
.L_11:
        /*0028*/ 	.byte	0x04, 0x17
        /*002a*/ 	.short	(.L_13 - .L_12)
.L_12:
        /*002c*/ 	.word	0x00000000
        /*0030*/ 	.short	0x0000
        /*0032*/ 	.short	0x0000
        /*0034*/ 	.byte	0x00, 0xf5, 0x21, 0x00


	//----- nvinfo : EIATTR_SPARSE_MMA_MASK
	.align		4
.L_13:
        /*0038*/ 	.byte	0x03, 0x50
        /*003a*/ 	.short	0x0000


	//----- nvinfo : EIATTR_MAXREG_COUNT
	.align		4
        /*003c*/ 	.byte	0x03, 0x1b
        /*003e*/ 	.short	0x00ff


	//----- nvinfo : EIATTR_MERCURY_ISA_VERSION
	.align		4
        /*0040*/ 	.byte	0x03, 0x5f
        /*0042*/ 	.short	0x0101


	//----- nvinfo : EIATTR_VRC_CTA_INIT_COUNT
	.align		4
        /*0044*/ 	.byte	0x02, 0x4a
	.zero		1
	.zero		1


	//----- nvinfo : EIATTR_EXIT_INSTR_OFFSETS
	.align		4
        /*0048*/ 	.byte	0x04, 0x1c
        /*004a*/ 	.short	(.L_15 - .L_14)


	//   ....[0]....
.L_14:
        /*004c*/ 	.word	0x00000080


	//   ....[1]....
        /*0050*/ 	.word	0x000000f0


	//----- nvinfo : EIATTR_CBANK_PARAM_SIZE
	.align		4
.L_15:
        /*0054*/ 	.byte	0x03, 0x19
        /*0056*/ 	.short	0x0018


	//----- nvinfo : EIATTR_PARAM_CBANK
	.align		4
        /*0058*/ 	.byte	0x04, 0x0a
        /*005a*/ 	.short	(.L_17 - .L_16)
	.align		4
.L_16:
        /*005c*/ 	.word	index@(.nv.constant0._Z18fill_matrix_kernelIdEvPT_mS0_)
        /*0060*/ 	.short	0x0380
        /*0062*/ 	.short	0x0018


	//----- nvinfo : EIATTR_SW_WAR
	.align		4
.L_17:
        /*0064*/ 	.byte	0x04, 0x36
        /*0066*/ 	.short	(.L_19 - .L_18)
.L_18:
        /*0068*/ 	.word	0x00000008
.L_19:


//--------------------- .nv.callgraph             --------------------------
	.section	.nv.callgraph,"",@"SHT_CUDA_CALLGRAPH"
	.align	4
	.sectionentsize	8
	.align		4
        /*0000*/ 	.word	0x00000000
	.align		4
        /*0004*/ 	.word	0xffffffff
	.align		4
        /*0008*/ 	.word	0x00000000
	.align		4
        /*000c*/ 	.word	0xfffffffe
	.align		4
        /*0010*/ 	.word	0x00000000
	.align		4
        /*0014*/ 	.word	0xfffffffd
	.align		4
        /*0018*/ 	.word	0x00000000
	.align		4
        /*001c*/ 	.word	0xfffffffc


//--------------------- .text._Z18fill_matrix_kernelIdEvPT_mS0_ --------------------------
	.section	.text._Z18fill_matrix_kernelIdEvPT_mS0_,"ax",@progbits
	.align	128
        .global         _Z18fill_matrix_kernelIdEvPT_mS0_
        .type           _Z18fill_matrix_kernelIdEvPT_mS0_,@function
        .size           _Z18fill_matrix_kernelIdEvPT_mS0_,(.L_x_1 - _Z18fill_matrix_kernelIdEvPT_mS0_)
        .other          _Z18fill_matrix_kernelIdEvPT_mS0_,@"STO_CUDA_ENTRY STV_DEFAULT"
_Z18fill_matrix_kernelIdEvPT_mS0_:
.text._Z18fill_matrix_kernelIdEvPT_mS0_:
[----:B------:R-:W-:Y:S01]  /*0000*/  LDC R1, c[0x0][0x37c] ;  /* 0x0000df00ff017b82 */ /* 0x000fe20000000800 */
[----:B------:R-:W0:Y:S07]  /*0010*/  S2R R3, SR_TID.X ;  /* 0x0000000000037919 */ /* 0x000e2e0000002100 */
[----:B------:R-:W0:Y:S01]  /*0020*/  S2UR UR4, SR_CTAID.X ;  /* 0x00000000000479c3 */ /* 0x000e220000002500 */
[----:B------:R-:W1:Y:S07]  /*0030*/  LDCU.64 UR6, c[0x0][0x388] ;  /* 0x00007100ff0677ac */ /* 0x000e6e0008000a00 */
[----:B------:R-:W0:Y:S02]  /*0040*/  LDC R0, c[0x0][0x360] ;  /* 0x0000d800ff007b82 */ /* 0x000e240000000800 */
[----:B0-----:R-:W-:-:S05]  /*0050*/  IMAD R0, R0, UR4, R3 ;  /* 0x0000000400007c24 */ /* 0x001fca000f8e0203 */
[----:B-1----:R-:W-:-:S04]  /*0060*/  ISETP.GE.U32.AND P0, PT, R0, UR6, PT ;  /* 0x0000000600007c0c */ /* 0x002fc8000bf06070 */
[----:B------:R-:W-:-:S13]  /*0070*/  ISETP.GE.U32.AND.EX P0, PT, RZ, UR7, PT, P0 ;  /* 0x00000007ff007c0c */ /* 0x000fda000bf06100 */
[----:B------:R-:W-:Y:S05]  /*0080*/  @P0 EXIT ;  /* 0x000000000000094d */ /* 0x000fea0003800000 */
[----:B------:R-:W0:Y:S01]  /*0090*/  LDCU.64 UR6, c[0x0][0x380] ;  /* 0x00007000ff0677ac */ /* 0x000e220008000a00 */
[----:B------:R-:W1:Y:S01]  /*00a0*/  LDC.64 R4, c[0x0][0x390] ;  /* 0x0000e400ff047b82 */ /* 0x000e620000000a00 */
[----:B------:R-:W1:Y:S01]  /*00b0*/  LDCU.64 UR4, c[0x0][0x358] ;  /* 0x00006b00ff0477ac */ /* 0x000e620008000a00 */
[----:B0-----:R-:W-:-:S04]  /*00c0*/  LEA R2, P0, R0, UR6, 0x3 ;  /* 0x0000000600027c11 */ /* 0x001fc8000f8018ff */
[----:B------:R-:W-:-:S05]  /*00d0*/  LEA.HI.X R3, R0, UR7, RZ, 0x3, P0 ;  /* 0x0000000700037c11 */ /* 0x000fca00080f1cff */
[----:B-1----:R-:W-:Y:S01]  /*00e0*/  STG.E.64 desc[UR4][R2.64], R4 ;  /* 0x0000000402007986 */ /* 0x002fe2000c101b04 */
[----:B------:R-:W-:Y:S05]  /*00f0*/  EXIT ;  /* 0x000000000000794d */ /* 0x000fea0003800000 */
.L_x_0:
[----:B------:R-:W-:-:S00]  /*0100*/  BRA `(.L_x_0) ;  /* 0xfffffffc00fc7947 */ /* 0x000fc0000383ffff */
[----:B------:R-:W-:-:S00]  /*0110*/  NOP ;  /* 0x0000000000007918 */ /* 0x000fc00000000000 */
        /* <DEDUP_REMOVED lines=14> */
.L_x_1:


//--------------------- .nv.shared.reserved.0     --------------------------
	.section	.nv.shared.reserved.0,"aw",@nobits
	.weak		__nv_reservedSMEM_offset_0_alias
	.size		__nv_reservedSMEM_offset_0_alias, 0, 64
	.other		__nv_reservedSMEM_offset_0_alias,@"STO_CUDA_RESERVED_SHARED STV_DEFAULT"
__nv_reservedSMEM_offset_0_alias:
	.zero		0
	.zero		64


//--------------------- .nv.constant0._Z18fill_matrix_kernelIdEvPT_mS0_ --------------------------
	.section	.nv.constant0._Z18fill_matrix_kernelIdEvPT_mS0_,"a",@progbits
	.sectionflags	@""
	.align	4
.nv.constant0._Z18fill_matrix_kernelIdEvPT_mS0_:
	.zero		920


//--------------------- SYMBOLS --------------------------

	.type		.nv.reservedSmem.offset0,@object
	.size		.nv.reservedSmem.offset0,0x4
